//
// Generated by NVIDIA NVVM Compiler
//
// Compiler Build ID: CL-36424714
// Cuda compilation tools, release 13.0, V13.0.88
// Based on NVVM 20.0.0
//

.version 9.0
.target sm_100
.address_size 64

	// .globl	_Z9diffusionPA64_A64_fS1_

.visible .entry _Z9diffusionPA64_A64_fS1_(
	.param .u64 .ptr .align 1 _Z9diffusionPA64_A64_fS1__param_0,
	.param .u64 .ptr .align 1 _Z9diffusionPA64_A64_fS1__param_1
)
{
	.reg .pred 	%p<15>;
	.reg .b32 	%r<27>;
	.reg .b32 	%f<50>;
	.reg .b64 	%rd<49>;

	ld.param.u64 	%rd6, [_Z9diffusionPA64_A64_fS1__param_0];
	ld.param.u64 	%rd7, [_Z9diffusionPA64_A64_fS1__param_1];
	cvta.to.global.u64 	%rd1, %rd6;
	cvta.to.global.u64 	%rd2, %rd7;
	mov.u32 	%r8, %ctaid.x;
	mov.u32 	%r9, %ntid.x;
	mov.u32 	%r10, %tid.x;
	mad.lo.s32 	%r1, %r8, %r9, %r10;
	mov.u32 	%r11, %ctaid.y;
	mov.u32 	%r12, %ntid.y;
	mov.u32 	%r13, %tid.y;
	mad.lo.s32 	%r14, %r11, %r12, %r13;
	mov.u32 	%r15, %ctaid.z;
	mov.u32 	%r16, %ntid.z;
	mov.u32 	%r17, %tid.z;
	mad.lo.s32 	%r18, %r15, %r16, %r17;
	add.s32 	%r4, %r1, -1;
	add.s32 	%r5, %r14, -1;
	max.u32 	%r19, %r4, %r5;
	add.s32 	%r6, %r18, -1;
	max.u32 	%r20, %r19, %r6;
	setp.gt.u32 	%p1, %r20, 61;
	@%p1 bra 	$L__BB0_2;
	mul.wide.u32 	%rd31, %r18, 16384;
	add.s64 	%rd32, %rd2, %rd31;
	mul.wide.u32 	%rd33, %r14, 256;
	add.s64 	%rd34, %rd32, %rd33;
	mul.wide.u32 	%rd35, %r4, 4;
	add.s64 	%rd36, %rd34, %rd35;
	ld.global.f32 	%f29, [%rd36];
	mul.wide.u32 	%rd37, %r1, 4;
	add.s64 	%rd38, %rd34, %rd37;
	ld.global.f32 	%f30, [%rd38+4];
	add.f32 	%f31, %f29, %f30;
	mul.wide.u32 	%rd39, %r5, 256;
	add.s64 	%rd40, %rd32, %rd39;
	add.s64 	%rd41, %rd40, %rd37;
	ld.global.f32 	%f32, [%rd41];
	add.f32 	%f33, %f31, %f32;
	ld.global.f32 	%f34, [%rd38+256];
	add.f32 	%f35, %f33, %f34;
	mul.wide.u32 	%rd42, %r6, 16384;
	add.s64 	%rd43, %rd2, %rd42;
	add.s64 	%rd44, %rd43, %rd33;
	add.s64 	%rd45, %rd44, %rd37;
	ld.global.f32 	%f36, [%rd45];
	add.f32 	%f37, %f35, %f36;
	ld.global.f32 	%f38, [%rd38+16384];
	add.f32 	%f39, %f37, %f38;
	div.rn.f32 	%f40, %f39, 0f40C00000;
	add.s64 	%rd46, %rd1, %rd31;
	add.s64 	%rd47, %rd46, %rd33;
	add.s64 	%rd48, %rd47, %rd37;
	st.global.f32 	[%rd48], %f40;
	bra.uni 	$L__BB0_14;
$L__BB0_2:
	setp.eq.s32 	%p2, %r1, 0;
	setp.eq.s32 	%p3, %r1, 63;
	selp.b32 	%r21, 5, 6, %p3;
	selp.b32 	%r22, 5, %r21, %p2;
	setp.eq.s32 	%p4, %r14, 0;
	setp.eq.s32 	%p5, %r14, 63;
	or.pred  	%p6, %p4, %p5;
	selp.s32 	%r23, -1, 0, %p6;
	add.s32 	%r7, %r22, %r23;
	mul.wide.u32 	%rd8, %r18, 16384;
	add.s64 	%rd3, %rd2, %rd8;
	mul.wide.u32 	%rd9, %r14, 256;
	add.s64 	%rd4, %rd3, %rd9;
	mov.f32 	%f42, 0f00000000;
	@%p2 bra 	$L__BB0_4;
	setp.eq.s32 	%p7, %r1, 63;
	mul.wide.u32 	%rd10, %r4, 4;
	add.s64 	%rd11, %rd4, %rd10;
	ld.global.f32 	%f42, [%rd11];
	mov.f32 	%f43, 0f00000000;
	@%p7 bra 	$L__BB0_5;
$L__BB0_4:
	add.s32 	%r24, %r1, 1;
	mul.wide.u32 	%rd12, %r24, 4;
	add.s64 	%rd13, %rd4, %rd12;
	ld.global.f32 	%f43, [%rd13];
$L__BB0_5:
	setp.ne.s32 	%p8, %r14, 0;
	add.f32 	%f6, %f42, %f43;
	mul.wide.u32 	%rd14, %r1, 4;
	add.s64 	%rd5, %rd4, %rd14;
	@%p8 bra 	$L__BB0_7;
	add.f32 	%f45, %f6, 0f00000000;
	bra.uni 	$L__BB0_8;
$L__BB0_7:
	setp.eq.s32 	%p9, %r14, 63;
	mul.wide.u32 	%rd15, %r5, 256;
	add.s64 	%rd16, %rd3, %rd15;
	add.s64 	%rd18, %rd16, %rd14;
	ld.global.f32 	%f23, [%rd18];
	add.f32 	%f45, %f6, %f23;
	mov.f32 	%f46, 0f00000000;
	@%p9 bra 	$L__BB0_9;
$L__BB0_8:
	ld.global.f32 	%f46, [%rd5+256];
$L__BB0_9:
	setp.ne.s32 	%p10, %r18, 0;
	add.f32 	%f13, %f45, %f46;
	@%p10 bra 	$L__BB0_11;
	add.f32 	%f48, %f13, 0f00000000;
	bra.uni 	$L__BB0_12;
$L__BB0_11:
	setp.eq.s32 	%p11, %r18, 63;
	mul.wide.u32 	%rd19, %r6, 16384;
	add.s64 	%rd20, %rd2, %rd19;
	add.s64 	%rd22, %rd20, %rd9;
	add.s64 	%rd24, %rd22, %rd14;
	ld.global.f32 	%f25, [%rd24];
	add.f32 	%f48, %f13, %f25;
	mov.f32 	%f49, 0f00000000;
	@%p11 bra 	$L__BB0_13;
$L__BB0_12:
	ld.global.f32 	%f49, [%rd5+16384];
$L__BB0_13:
	add.f32 	%f26, %f48, %f49;
	setp.eq.s32 	%p12, %r18, 63;
	setp.eq.s32 	%p13, %r18, 0;
	or.pred  	%p14, %p13, %p12;
	selp.s32 	%r25, -1, 0, %p14;
	add.s32 	%r26, %r7, %r25;
	cvt.rn.f32.u32 	%f27, %r26;
	div.rn.f32 	%f28, %f26, %f27;
	add.s64 	%rd26, %rd1, %rd8;
	add.s64 	%rd28, %rd26, %rd9;
	add.s64 	%rd30, %rd28, %rd14;
	st.global.f32 	[%rd30], %f28;
$L__BB0_14:
	ret;

}
	// .globl	_Z6refeshPA64_A64_fS1_
.visible .entry _Z6refeshPA64_A64_fS1_(
	.param .u64 .ptr .align 1 _Z6refeshPA64_A64_fS1__param_0,
	.param .u64 .ptr .align 1 _Z6refeshPA64_A64_fS1__param_1
)
{
	.reg .b32 	%r<13>;
	.reg .b32 	%f<2>;
	.reg .b64 	%rd<14>;

	ld.param.u64 	%rd1, [_Z6refeshPA64_A64_fS1__param_0];
	ld.param.u64 	%rd2, [_Z6refeshPA64_A64_fS1__param_1];
	cvta.to.global.u64 	%rd3, %rd2;
	cvta.to.global.u64 	%rd4, %rd1;
	mov.u32 	%r1, %ctaid.x;
	mov.u32 	%r2, %ntid.x;
	mov.u32 	%r3, %tid.x;
	mad.lo.s32 	%r4, %r1, %r2, %r3;
	mov.u32 	%r5, %ctaid.y;
	mov.u32 	%r6, %ntid.y;
	mov.u32 	%r7, %tid.y;
	mad.lo.s32 	%r8, %r5, %r6, %r7;
	mov.u32 	%r9, %ctaid.z;
	mov.u32 	%r10, %ntid.z;
	mov.u32 	%r11, %tid.z;
	mad.lo.s32 	%r12, %r9, %r10, %r11;
	mul.wide.u32 	%rd5, %r12, 16384;
	add.s64 	%rd6, %rd4, %rd5;
	mul.wide.u32 	%rd7, %r8, 256;
	add.s64 	%rd8, %rd6, %rd7;
	mul.wide.u32 	%rd9, %r4, 4;
	add.s64 	%rd10, %rd8, %rd9;
	ld.global.f32 	%f1, [%rd10];
	add.s64 	%rd11, %rd3, %rd5;
	add.s64 	%rd12, %rd11, %rd7;
	add.s64 	%rd13, %rd12, %rd9;
	st.global.f32 	[%rd13], %f1;
	ret;

}


// ===== COMPILED SASS (sm_100) =====

	.target	sm_100

	.elftype	@"ET_EXEC"


//--------------------- .note.nv.tkinfo           --------------------------
	.section	.note.nv.tkinfo,"",@"SHT_NOTE"
	.sectionflags	@"SHF_NOTE_NV_TKINFO"
	.tkinfo
        /*0018*/ 	.word	0x00000002
        /*0030*/ 	.string	""
        /*0030*/ 	.string	"ptxas"
        /*0030*/ 	.string	"Cuda compilation tools, release 13.0, V13.0.88"
        /*0030*/ 	.string	"Build cuda_13.0.r13.0/compiler.36424714_0"
        /*0030*/ 	.string	"-arch sm_100 -m 64 "



//--------------------- .note.nv.cuinfo           --------------------------
	.section	.note.nv.cuinfo,"",@"SHT_NOTE"
	.sectionflags	@"SHF_NOTE_NV_CUINFO"
        /*0018*/ 	.short	0x0002
        /*001a*/ 	.short	0x0064
        /*001c*/ 	.short	0x0082
	.zero		2


//--------------------- .nv.info                  --------------------------
	.section	.nv.info,"",@"SHT_CUDA_INFO"
	.align	4


	//----- nvinfo : EIATTR_REGCOUNT
	.align		4
        /*0000*/ 	.byte	0x04, 0x2f
        /*0002*/ 	.short	(.L_1 - .L_0)
	.align		4
.L_0:
        /*0004*/ 	.word	index@(_Z9diffusionPA64_A64_fS1_)
        /*0008*/ 	.word	0x00000014


	//----- nvinfo : EIATTR_FRAME_SIZE
	.align		4
.L_1:
        /*000c*/ 	.byte	0x04, 0x11
        /*000e*/ 	.short	(.L_3 - .L_2)
	.align		4
.L_2:
        /*0010*/ 	.word	index@($__internal_0_$__cuda_sm3x_div_rn_noftz_f32_slowpath)
        /*0014*/ 	.word	0x00000000


	//----- nvinfo : EIATTR_FRAME_SIZE
	.align		4
.L_3:
        /*0018*/ 	.byte	0x04, 0x11
        /*001a*/ 	.short	(.L_5 - .L_4)
	.align		4
.L_4:
        /*001c*/ 	.word	index@(_Z9diffusionPA64_A64_fS1_)
        /*0020*/ 	.word	0x00000000


	//----- nvinfo : EIATTR_REGCOUNT
	.align		4
.L_5:
        /*0024*/ 	.byte	0x04, 0x2f
        /*0026*/ 	.short	(.L_7 - .L_6)
	.align		4
.L_6:
        /*0028*/ 	.word	index@(_Z6refeshPA64_A64_fS1_)
        /*002c*/ 	.word	0x0000000e


	//----- nvinfo : EIATTR_FRAME_SIZE
	.align		4
.L_7:
        /*0030*/ 	.byte	0x04, 0x11
        /*0032*/ 	.short	(.L_9 - .L_8)
	.align		4
.L_8:
        /*0034*/ 	.word	index@(_Z6refeshPA64_A64_fS1_)
        /*0038*/ 	.word	0x00000000


	//----- nvinfo : EIATTR_MIN_STACK_SIZE
	.align		4
.L_9:
        /*003c*/ 	.byte	0x04, 0x12
        /*003e*/ 	.short	(.L_11 - .L_10)
	.align		4
.L_10:
        /*0040*/ 	.word	index@(_Z6refeshPA64_A64_fS1_)
        /*0044*/ 	.word	0x00000000


	//----- nvinfo : EIATTR_MIN_STACK_SIZE
	.align		4
.L_11:
        /*0048*/ 	.byte	0x04, 0x12
        /*004a*/ 	.short	(.L_13 - .L_12)
	.align		4
.L_12:
        /*004c*/ 	.word	index@(_Z9diffusionPA64_A64_fS1_)
        /*0050*/ 	.word	0x00000000
.L_13:


//--------------------- .nv.compat                --------------------------
	.section	.nv.compat,"",@"SHT_CUDA_COMPAT_INFO"
	.align	4
        /*0000*/ 	.byte	0x02, 0x09, 0x00, 0x00, 0x02, 0x02, 0x01, 0x00, 0x02, 0x05, 0x05, 0x00, 0x03, 0x07, 0x01, 0x01
        /*0010*/ 	.byte	0x02, 0x03, 0x00, 0x00, 0x02, 0x06, 0x01, 0x00, 0x04, 0x0b, 0x08, 0x00, 0x01, 0x00, 0x00, 0x00
        /*0020*/ 	.byte	0x00, 0x00, 0x00, 0x00


//--------------------- .nv.info._Z6refeshPA64_A64_fS1_ --------------------------
	.section	.nv.info._Z6refeshPA64_A64_fS1_,"",@"SHT_CUDA_INFO"
	.sectionflags	@""
	.align	4


	//----- nvinfo : EIATTR_CUDA_API_VERSION
	.align		4
        /*0000*/ 	.byte	0x04, 0x37
        /*0002*/ 	.short	(.L_15 - .L_14)
.L_14:
        /*0004*/ 	.word	0x00000082


	//----- nvinfo : EIATTR_KPARAM_INFO
	.align		4
.L_15:
        /*0008*/ 	.byte	0x04, 0x17
        /*000a*/ 	.short	(.L_17 - .L_16)
.L_16:
        /*000c*/ 	.word	0x00000000
        /*0010*/ 	.short	0x0001
        /*0012*/ 	.short	0x0008
        /*0014*/ 	.byte	0x00, 0xf5, 0x21, 0x00


	//----- nvinfo : EIATTR_KPARAM_INFO
	.align		4
.L_17:
        /*0018*/ 	.byte	0x04, 0x17
        /*001a*/ 	.short	(.L_19 - .L_18)
.L_18:
        /*001c*/ 	.word	0x00000000
        /*0020*/ 	.short	0x0000
        /*0022*/ 	.short	0x0000
        /*0024*/ 	.byte	0x00, 0xf5, 0x21, 0x00


	//----- nvinfo : EIATTR_SPARSE_MMA_MASK
	.align		4
.L_19:
        /*0028*/ 	.byte	0x03, 0x50
        /*002a*/ 	.short	0x0000


	//----- nvinfo : EIATTR_MAXREG_COUNT
	.align		4
        /*002c*/ 	.byte	0x03, 0x1b
        /*002e*/ 	.short	0x00ff


	//----- nvinfo : EIATTR_MERCURY_ISA_VERSION
	.align		4
        /*0030*/ 	.byte	0x03, 0x5f
        /*0032*/ 	.short	0x0101


	//----- nvinfo : EIATTR_VRC_CTA_INIT_COUNT
	.align		4
        /*0034*/ 	.byte	0x02, 0x4a
	.zero		1
	.zero		1


	//----- nvinfo : EIATTR_EXIT_INSTR_OFFSETS
	.align		4
        /*0038*/ 	.byte	0x04, 0x1c
        /*003a*/ 	.short	(.L_21 - .L_20)


	//   ....[0]....
.L_20:
        /*003c*/ 	.word	0x00000180


	//----- nvinfo : EIATTR_CBANK_PARAM_SIZE
	.align		4
.L_21:
        /*0040*/ 	.byte	0x03, 0x19
        /*0042*/ 	.short	0x0010


	//----- nvinfo : EIATTR_PARAM_CBANK
	.align		4
        /*0044*/ 	.byte	0x04, 0x0a
        /*0046*/ 	.short	(.L_23 - .L_22)
	.align		4
.L_22:
        /*0048*/ 	.word	index@(.nv.constant0._Z6refeshPA64_A64_fS1_)
        /*004c*/ 	.short	0x0380
        /*004e*/ 	.short	0x0010


	//----- nvinfo : EIATTR_SW_WAR
	.align		4
.L_23:
        /*0050*/ 	.byte	0x04, 0x36
        /*0052*/ 	.short	(.L_25 - .L_24)
.L_24:
        /*0054*/ 	.word	0x00000008
.L_25:


//--------------------- .nv.info._Z9diffusionPA64_A64_fS1_ --------------------------
	.section	.nv.info._Z9diffusionPA64_A64_fS1_,"",@"SHT_CUDA_INFO"
	.sectionflags	@""
	.align	4


	//----- nvinfo : EIATTR_CUDA_API_VERSION
	.align		4
        /*0000*/ 	.byte	0x04, 0x37
        /*0002*/ 	.short	(.L_27 - .L_26)
.L_26:
        /*0004*/ 	.word	0x00000082


	//----- nvinfo : EIATTR_KPARAM_INFO
	.align		4
.L_27:
        /*0008*/ 	.byte	0x04, 0x17
        /*000a*/ 	.short	(.L_29 - .L_28)
.L_28:
        /*000c*/ 	.word	0x00000000
        /*0010*/ 	.short	0x0001
        /*0012*/ 	.short	0x0008
        /*0014*/ 	.byte	0x00, 0xf5, 0x21, 0x00


	//----- nvinfo : EIATTR_KPARAM_INFO
	.align		4
.L_29:
        /*0018*/ 	.byte	0x04, 0x17
        /*001a*/ 	.short	(.L_31 - .L_30)
.L_30:
        /*001c*/ 	.word	0x00000000
        /*0020*/ 	.short	0x0000
        /*0022*/ 	.short	0x0000
        /*0024*/ 	.byte	0x00, 0xf5, 0x21, 0x00


	//----- nvinfo : EIATTR_SPARSE_MMA_MASK
	.align		4
.L_31:
        /*0028*/ 	.byte	0x03, 0x50
        /*002a*/ 	.short	0x0000


	//----- nvinfo : EIATTR_MAXREG_COUNT
	.align		4
        /*002c*/ 	.byte	0x03, 0x1b
        /*002e*/ 	.short	0x00ff


	//----- nvinfo : EIATTR_MERCURY_ISA_VERSION
	.align		4
        /*0030*/ 	.byte	0x03, 0x5f
        /*0032*/ 	.short	0x0101


	//----- nvinfo : EIATTR_VRC_CTA_INIT_COUNT
	.align		4
        /*0034*/ 	.byte	0x02, 0x4a
	.zero		1
	.zero		1


	//----- nvinfo : EIATTR_EXIT_INSTR_OFFSETS
	.align		4
        /*0038*/ 	.byte	0x04, 0x1c
        /*003a*/ 	.short	(.L_33 - .L_32)


	//   ....[0]....
.L_32:
        /*003c*/ 	.word	0x000003c0


	//   ....[1]....
        /*0040*/ 	.word	0x00000920


	//----- nvinfo : EIATTR_CRS_STACK_SIZE
	.align		4
.L_33:
        /*0044*/ 	.byte	0x04, 0x1e
        /*0046*/ 	.short	(.L_35 - .L_34)
.L_34:
        /*0048*/ 	.word	0x00000000


	//----- nvinfo : EIATTR_CBANK_PARAM_SIZE
	.align		4
.L_35:
        /*004c*/ 	.byte	0x03, 0x19
        /*004e*/ 	.short	0x0010


	//----- nvinfo : EIATTR_PARAM_CBANK
	.align		4
        /*0050*/ 	.byte	0x04, 0x0a
        /*0052*/ 	.short	(.L_37 - .L_36)
	.align		4
.L_36:
        /*0054*/ 	.word	index@(.nv.constant0._Z9diffusionPA64_A64_fS1_)
        /*0058*/ 	.short	0x0380
        /*005a*/ 	.short	0x0010


	//----- nvinfo : EIATTR_SW_WAR
	.align		4
.L_37:
        /*005c*/ 	.byte	0x04, 0x36
        /*005e*/ 	.short	(.L_39 - .L_38)
.L_38:
        /*0060*/ 	.word	0x00000008
.L_39:


//--------------------- .nv.callgraph             --------------------------
	.section	.nv.callgraph,"",@"SHT_CUDA_CALLGRAPH"
	.align	4
	.sectionentsize	8
	.align		4
        /*0000*/ 	.word	0x00000000
	.align		4
        /*0004*/ 	.word	0xffffffff
	.align		4
        /*0008*/ 	.word	0x00000000
	.align		4
        /*000c*/ 	.word	0xfffffffe
	.align		4
        /*0010*/ 	.word	0x00000000
	.align		4
        /*0014*/ 	.word	0xfffffffd
	.align		4
        /*0018*/ 	.word	0x00000000
	.align		4
        /*001c*/ 	.word	0xfffffffc


//--------------------- .text._Z6refeshPA64_A64_fS1_ --------------------------
	.section	.text._Z6refeshPA64_A64_fS1_,"ax",@progbits
	.align	128
        .global         _Z6refeshPA64_A64_fS1_
        .type           _Z6refeshPA64_A64_fS1_,@function
        .size           _Z6refeshPA64_A64_fS1_,(.L_x_31 - _Z6refeshPA64_A64_fS1_)
        .other          _Z6refeshPA64_A64_fS1_,@"STO_CUDA_ENTRY STV_DEFAULT"
_Z6refeshPA64_A64_fS1_:
.text._Z6refeshPA64_A64_fS1_:
[----:B------:R-:W-:Y:S01]  /*0000*/  LDC R1, c[0x0][0x37c] ;  /* 0x0000df00ff017b82 */ /* 0x000fe20000000800 */
[----:B------:R-:W0:Y:S07]  /*0010*/  S2R R6, SR_TID.Z ;  /* 0x0000000000067919 */ /* 0x000e2e0000002300 */
[----:B------:R-:W1:Y:S01]  /*0020*/  LDC R7, c[0x0][0x360] ;  /* 0x0000d800ff077b82 */ /* 0x000e620000000800 */
[----:B------:R-:W2:Y:S01]  /*0030*/  S2R R4, SR_TID.Y ;  /* 0x0000000000047919 */ /* 0x000ea20000002200 */
[----:B------:R-:W1:Y:S06]  /*0040*/  S2R R0, SR_TID.X ;  /* 0x0000000000007919 */ /* 0x000e6c0000002100 */
[----:B------:R-:W2:Y:S08]  /*0050*/  LDC R9, c[0x0][0x364] ;  /* 0x0000d900ff097b82 */ /* 0x000eb00000000800 */
[----:B------:R-:W0:Y:S08]  /*0060*/  S2UR UR4, SR_CTAID.Z ;  /* 0x00000000000479c3 */ /* 0x000e300000002700 */
[----:B------:R-:W0:Y:S08]  /*0070*/  LDC R11, c[0x0][0x368] ;  /* 0x0000da00ff0b7b82 */ /* 0x000e300000000800 */
[----:B------:R-:W3:Y:S08]  /*0080*/  LDC.64 R2, c[0x0][0x380] ;  /* 0x0000e000ff027b82 */ /* 0x000ef00000000a00 */
[----:B------:R-:W2:Y:S08]  /*0090*/  S2UR UR7, SR_CTAID.Y ;  /* 0x00000000000779c3 */ /* 0x000eb00000002600 */
[----:B------:R-:W1:Y:S01]  /*00a0*/  S2UR UR6, SR_CTAID.X ;  /* 0x00000000000679c3 */ /* 0x000e620000002500 */
[----:B0-----:R-:W-:Y:S01]  /*00b0*/  IMAD R11, R11, UR4, R6 ;  /* 0x000000040b0b7c24 */ /* 0x001fe2000f8e0206 */
[----:B------:R-:W0:Y:S03]  /*00c0*/  LDCU.64 UR4, c[0x0][0x358] ;  /* 0x00006b00ff0477ac */ /* 0x000e260008000a00 */
[----:B---3--:R-:W-:-:S04]  /*00d0*/  IMAD.WIDE.U32 R2, R11, 0x4000, R2 ;  /* 0x000040000b027825 */ /* 0x008fc800078e0002 */
[----:B--2---:R-:W-:Y:S02]  /*00e0*/  IMAD R9, R9, UR7, R4 ;  /* 0x0000000709097c24 */ /* 0x004fe4000f8e0204 */
[----:B------:R-:W2:Y:S02]  /*00f0*/  LDC.64 R4, c[0x0][0x388] ;  /* 0x0000e200ff047b82 */ /* 0x000ea40000000a00 */
[----:B------:R-:W-:-:S04]  /*0100*/  IMAD.WIDE.U32 R2, R9, 0x100, R2 ;  /* 0x0000010009027825 */ /* 0x000fc800078e0002 */
[----:B-1----:R-:W-:-:S04]  /*0110*/  IMAD R7, R7, UR6, R0 ;  /* 0x0000000607077c24 */ /* 0x002fc8000f8e0200 */
[----:B------:R-:W-:-:S06]  /*0120*/  IMAD.WIDE.U32 R2, R7, 0x4, R2 ;  /* 0x0000000407027825 */ /* 0x000fcc00078e0002 */
[----:B0-----:R-:W3:Y:S01]  /*0130*/  LDG.E R3, desc[UR4][R2.64] ;  /* 0x0000000402037981 */ /* 0x001ee2000c1e1900 */
[----:B--2---:R-:W-:-:S04]  /*0140*/  IMAD.WIDE.U32 R4, R11, 0x4000, R4 ;  /* 0x000040000b047825 */ /* 0x004fc800078e0004 */
[----:B------:R-:W-:-:S04]  /*0150*/  IMAD.WIDE.U32 R4, R9, 0x100, R4 ;  /* 0x0000010009047825 */ /* 0x000fc800078e0004 */
[----:B------:R-:W-:-:S05]  /*0160*/  IMAD.WIDE.U32 R4, R7, 0x4, R4 ;  /* 0x0000000407047825 */ /* 0x000fca00078e0004 */
[----:B---3--:R-:W-:Y:S01]  /*0170*/  STG.E desc[UR4][R4.64], R3 ;  /* 0x0000000304007986 */ /* 0x008fe2000c101904 */
[----:B------:R-:W-:Y:S05]  /*0180*/  EXIT ;  /* 0x000000000000794d */ /* 0x000fea0003800000 */
.L_x_0:
[----:B------:R-:W-:-:S00]  /*0190*/  BRA `(.L_x_0) ;  /* 0xfffffffc00fc7947 */ /* 0x000fc0000383ffff */
[----:B------:R-:W-:-:S00]  /*01a0*/  NOP ;  /* 0x0000000000007918 */ /* 0x000fc00000000000 */
        /* <DEDUP_REMOVED lines=13> */
.L_x_31:


//--------------------- .text._Z9diffusionPA64_A64_fS1_ --------------------------
	.section	.text._Z9diffusionPA64_A64_fS1_,"ax",@progbits
	.align	128
        .global         _Z9diffusionPA64_A64_fS1_
        .type           _Z9diffusionPA64_A64_fS1_,@function
        .size           _Z9diffusionPA64_A64_fS1_,(.L_x_30 - _Z9diffusionPA64_A64_fS1_)
        .other          _Z9diffusionPA64_A64_fS1_,@"STO_CUDA_ENTRY STV_DEFAULT"
_Z9diffusionPA64_A64_fS1_:
.text._Z9diffusionPA64_A64_fS1_:
[----:B------:R-:W-:Y:S01]  /*0000*/  LDC R1, c[0x0][0x37c] ;  /* 0x0000df00ff017b82 */ /* 0x000fe20000000800 */
[----:B------:R-:W0:Y:S07]  /*0010*/  S2R R5, SR_TID.Y ;  /* 0x0000000000057919 */ /* 0x000e2e0000002200 */
[----:B------:R-:W1:Y:S01]  /*0020*/  LDC R2, c[0x0][0x360] ;  /* 0x0000d800ff027b82 */ /* 0x000e620000000800 */
[----:B------:R-:W1:Y:S01]  /*0030*/  S2R R3, SR_TID.X ;  /* 0x0000000000037919 */ /* 0x000e620000002100 */
[----:B------:R-:W2:Y:S06]  /*0040*/  S2R R7, SR_TID.Z ;  /* 0x0000000000077919 */ /* 0x000eac0000002300 */
[----:B------:R-:W0:Y:S08]  /*0050*/  S2UR UR5, SR_CTAID.Y ;  /* 0x00000000000579c3 */ /* 0x000e300000002600 */
[----:B------:R-:W0:Y:S08]  /*0060*/  LDC R4, c[0x0][0x364] ;  /* 0x0000d900ff047b82 */ /* 0x000e300000000800 */
[----:B------:R-:W1:Y:S08]  /*0070*/  S2UR UR4, SR_CTAID.X ;  /* 0x00000000000479c3 */ /* 0x000e700000002500 */
[----:B------:R-:W2:Y:S08]  /*0080*/  S2UR UR6, SR_CTAID.Z ;  /* 0x00000000000679c3 */ /* 0x000eb00000002700 */
[----:B------:R-:W2:Y:S01]  /*0090*/  LDC R0, c[0x0][0x368] ;  /* 0x0000da00ff007b82 */ /* 0x000ea20000000800 */
[----:B0-----:R-:W-:-:S05]  /*00a0*/  IMAD R4, R4, UR5, R5 ;  /* 0x0000000504047c24 */ /* 0x001fca000f8e0205 */
[----:B------:R-:W-:Y:S01]  /*00b0*/  IADD3 R13, PT, PT, R4, -0x1, RZ ;  /* 0xffffffff040d7810 */ /* 0x000fe20007ffe0ff */
[----:B-1----:R-:W-:Y:S01]  /*00c0*/  IMAD R2, R2, UR4, R3 ;  /* 0x0000000402027c24 */ /* 0x002fe2000f8e0203 */
[----:B------:R-:W0:Y:S04]  /*00d0*/  LDCU.64 UR4, c[0x0][0x358] ;  /* 0x00006b00ff0477ac */ /* 0x000e280008000a00 */
[----:B------:R-:W-:Y:S01]  /*00e0*/  IADD3 R17, PT, PT, R2, -0x1, RZ ;  /* 0xffffffff02117810 */ /* 0x000fe20007ffe0ff */
[----:B--2---:R-:W-:-:S04]  /*00f0*/  IMAD R5, R0, UR6, R7 ;  /* 0x0000000600057c24 */ /* 0x004fc8000f8e0207 */
[----:B------:R-:W-:-:S05]  /*0100*/  VIADD R0, R5, 0xffffffff ;  /* 0xffffffff05007836 */ /* 0x000fca0000000000 */
[----:B------:R-:W-:-:S04]  /*0110*/  VIMNMX3.U32 R3, R17, R13, R0, !PT ;  /* 0x0000000d1103720f */ /* 0x000fc80007800000 */
[----:B------:R-:W-:-:S13]  /*0120*/  ISETP.GT.U32.AND P0, PT, R3, 0x3d, PT ;  /* 0x0000003d0300780c */ /* 0x000fda0003f04070 */
[----:B0-----:R-:W-:Y:S05]  /*0130*/  @P0 BRA `(.L_x_1) ;  /* 0x0000000000a40947 */ /* 0x001fea0003800000 */
[----:B------:R-:W0:Y:S02]  /*0140*/  LDC.64 R14, c[0x0][0x388] ;  /* 0x0000e200ff0e7b82 */ /* 0x000e240000000a00 */
[----:B0-----:R-:W-:-:S04]  /*0150*/  IMAD.WIDE.U32 R6, R5, 0x4000, R14 ;  /* 0x0000400005067825 */ /* 0x001fc800078e000e */
[----:B------:R-:W-:-:S04]  /*0160*/  IMAD.WIDE.U32 R8, R4, 0x100, R6 ;  /* 0x0000010004087825 */ /* 0x000fc800078e0006 */
[----:B------:R-:W-:-:S04]  /*0170*/  IMAD.WIDE.U32 R12, R13, 0x100, R6 ;  /* 0x000001000d0c7825 */ /* 0x000fc800078e0006 */
[----:B------:R-:W-:-:S04]  /*0180*/  IMAD.WIDE.U32 R10, R17, 0x4, R8 ;  /* 0x00000004110a7825 */ /* 0x000fc800078e0008 */
[----:B------:R-:W-:Y:S02]  /*0190*/  IMAD.WIDE.U32 R6, R2, 0x4, R8 ;  /* 0x0000000402067825 */ /* 0x000fe400078e0008 */
[----:B------:R-:W2:Y:S02]  /*01a0*/  LDG.E R10, desc[UR4][R10.64] ;  /* 0x000000040a0a7981 */ /* 0x000ea4000c1e1900 */
[----:B------:R-:W-:Y:S02]  /*01b0*/  IMAD.WIDE.U32 R8, R0, 0x4000, R14 ;  /* 0x0000400000087825 */ /* 0x000fe400078e000e */
[----:B------:R-:W2:Y:S02]  /*01c0*/  LDG.E R3, desc[UR4][R6.64+0x4] ;  /* 0x0000040406037981 */ /* 0x000ea4000c1e1900 */
[----:B------:R-:W-:Y:S02]  /*01d0*/  IMAD.WIDE.U32 R12, R2, 0x4, R12 ;  /* 0x00000004020c7825 */ /* 0x000fe400078e000c */
[----:B------:R-:W3:Y:S02]  /*01e0*/  LDG.E R0, desc[UR4][R6.64+0x100] ;  /* 0x0001000406007981 */ /* 0x000ee4000c1e1900 */
[----:B------:R-:W-:-:S02]  /*01f0*/  IMAD.WIDE.U32 R8, R4, 0x100, R8 ;  /* 0x0000010004087825 */ /* 0x000fc400078e0008 */
[----:B------:R-:W4:Y:S02]  /*0200*/  LDG.E R12, desc[UR4][R12.64] ;  /* 0x000000040c0c7981 */ /* 0x000f24000c1e1900 */
[----:B------:R-:W-:Y:S02]  /*0210*/  IMAD.WIDE.U32 R8, R2, 0x4, R8 ;  /* 0x0000000402087825 */ /* 0x000fe400078e0008 */
[----:B------:R-:W5:Y:S04]  /*0220*/  LDG.E R15, desc[UR4][R6.64+0x4000] ;  /* 0x00400004060f7981 */ /* 0x000f68000c1e1900 */
[----:B------:R-:W5:Y:S01]  /*0230*/  LDG.E R9, desc[UR4][R8.64] ;  /* 0x0000000408097981 */ /* 0x000f62000c1e1900 */
[----:B------:R-:W-:Y:S01]  /*0240*/  BSSY.RECONVERGENT B0, `(.L_x_2) ;  /* 0x0000012000007945 */ /* 0x000fe20003800200 */
[----:B--2---:R-:W-:Y:S01]  /*0250*/  FADD R3, R10, R3 ;  /* 0x000000030a037221 */ /* 0x004fe20000000000 */
[----:B------:R-:W-:-:S03]  /*0260*/  HFMA2 R10, -RZ, RZ, 1.541015625, -0.052093505859375 ;  /* 0x3e2aaaabff0a7431 */ /* 0x000fc600000001ff */
[----:B----4-:R-:W-:-:S04]  /*0270*/  FADD R3, R3, R12 ;  /* 0x0000000c03037221 */ /* 0x010fc80000000000 */
[----:B---3--:R-:W-:Y:S01]  /*0280*/  FADD R0, R3, R0 ;  /* 0x0000000003007221 */ /* 0x008fe20000000000 */
[----:B------:R-:W-:-:S03]  /*0290*/  IMAD.MOV.U32 R3, RZ, RZ, 0x40c00000 ;  /* 0x40c00000ff037424 */ /* 0x000fc600078e00ff */
[----:B-----5:R-:W-:-:S04]  /*02a0*/  FADD R0, R0, R9 ;  /* 0x0000000900007221 */ /* 0x020fc80000000000 */
[----:B------:R-:W-:Y:S01]  /*02b0*/  FADD R0, R0, R15 ;  /* 0x0000000f00007221 */ /* 0x000fe20000000000 */
[----:B------:R-:W-:-:S03]  /*02c0*/  FFMA R3, R10, -R3, 1 ;  /* 0x3f8000000a037423 */ /* 0x000fc60000000803 */
[----:B------:R-:W0:Y:S01]  /*02d0*/  FCHK P0, R0, 6 ;  /* 0x40c0000000007902 */ /* 0x000e220000000000 */
[----:B------:R-:W-:-:S04]  /*02e0*/  FFMA R3, R3, R10, 0.16666667163372039795 ;  /* 0x3e2aaaab03037423 */ /* 0x000fc8000000000a */
[----:B------:R-:W-:-:S04]  /*02f0*/  FFMA R6, R0, R3, RZ ;  /* 0x0000000300067223 */ /* 0x000fc800000000ff */
[----:B------:R-:W-:-:S04]  /*0300*/  FFMA R7, R6, -6, R0 ;  /* 0xc0c0000006077823 */ /* 0x000fc80000000000 */
[----:B------:R-:W-:Y:S01]  /*0310*/  FFMA R3, R3, R7, R6 ;  /* 0x0000000703037223 */ /* 0x000fe20000000006 */
[----:B0-----:R-:W-:Y:S06]  /*0320*/  @!P0 BRA `(.L_x_3) ;  /* 0x00000000000c8947 */ /* 0x001fec0003800000 */
[----:B------:R-:W-:Y:S02]  /*0330*/  MOV R3, 0x40c00000 ;  /* 0x40c0000000037802 */ /* 0x000fe40000000f00 */
[----:B------:R-:W-:-:S07]  /*0340*/  MOV R6, 0x360 ;  /* 0x0000036000067802 */ /* 0x000fce0000000f00 */
[----:B------:R-:W-:Y:S05]  /*0350*/  CALL.REL.NOINC `($__internal_0_$__cuda_sm3x_div_rn_noftz_f32_slowpath) ;  /* 0x0000000400747944 */ /* 0x000fea0003c00000 */
.L_x_3:
[----:B------:R-:W-:Y:S05]  /*0360*/  BSYNC.RECONVERGENT B0 ;  /* 0x0000000000007941 */ /* 0x000fea0003800200 */
.L_x_2:
[----:B------:R-:W0:Y:S02]  /*0370*/  LDC.64 R6, c[0x0][0x380] ;  /* 0x0000e000ff067b82 */ /* 0x000e240000000a00 */
[----:B0-----:R-:W-:-:S04]  /*0380*/  IMAD.WIDE.U32 R6, R5, 0x4000, R6 ;  /* 0x0000400005067825 */ /* 0x001fc800078e0006 */
[----:B------:R-:W-:-:S04]  /*0390*/  IMAD.WIDE.U32 R6, R4, 0x100, R6 ;  /* 0x0000010004067825 */ /* 0x000fc800078e0006 */
[----:B------:R-:W-:-:S05]  /*03a0*/  IMAD.WIDE.U32 R6, R2, 0x4, R6 ;  /* 0x0000000402067825 */ /* 0x000fca00078e0006 */
[----:B------:R-:W-:Y:S01]  /*03b0*/  STG.E desc[UR4][R6.64], R3 ;  /* 0x0000000306007986 */ /* 0x000fe2000c101904 */
[----:B------:R-:W-:Y:S05]  /*03c0*/  EXIT ;  /* 0x000000000000794d */ /* 0x000fea0003800000 */
.L_x_1:
[----:B------:R-:W0:Y:S01]  /*03d0*/  LDC.64 R6, c[0x0][0x388] ;  /* 0x0000e200ff067b82 */ /* 0x000e220000000a00 */
[C---:B------:R-:W-:Y:S01]  /*03e0*/  ISETP.NE.AND P2, PT, R2.reuse, RZ, PT ;  /* 0x000000ff0200720c */ /* 0x040fe20003f45270 */
[----:B------:R-:W-:Y:S01]  /*03f0*/  IMAD.MOV.U32 R3, RZ, RZ, 0x5 ;  /* 0x00000005ff037424 */ /* 0x000fe200078e00ff */
[----:B------:R-:W-:Y:S01]  /*0400*/  ISETP.NE.AND P3, PT, R2, 0x3f, PT ;  /* 0x0000003f0200780c */ /* 0x000fe20003f65270 */
[----:B------:R-:W-:Y:S01]  /*0410*/  BSSY.RECONVERGENT B1, `(.L_x_4) ;  /* 0x0000015000017945 */ /* 0x000fe20003800200 */
[----:B------:R-:W-:-:S03]  /*0420*/  ISETP.NE.AND P0, PT, R4, 0x3f, PT ;  /* 0x0000003f0400780c */ /* 0x000fc60003f05270 */
[----:B------:R-:W-:Y:S01]  /*0430*/  BSSY.RELIABLE B0, `(.L_x_5) ;  /* 0x000000f000007945 */ /* 0x000fe20003800100 */
[----:B------:R-:W-:Y:S02]  /*0440*/  SEL R3, R3, 0x6, !P3 ;  /* 0x0000000603037807 */ /* 0x000fe40005800000 */
[----:B------:R-:W-:Y:S02]  /*0450*/  ISETP.EQ.OR P1, PT, R4, RZ, !P0 ;  /* 0x000000ff0400720c */ /* 0x000fe40004722670 */
[----:B------:R-:W-:Y:S02]  /*0460*/  SEL R3, R3, 0x5, P2 ;  /* 0x0000000503037807 */ /* 0x000fe40001000000 */
[----:B------:R-:W-:Y:S02]  /*0470*/  SEL R12, RZ, 0xffffffff, !P1 ;  /* 0xffffffffff0c7807 */ /* 0x000fe40004800000 */
[----:B------:R-:W-:-:S03]  /*0480*/  MOV R16, RZ ;  /* 0x000000ff00107202 */ /* 0x000fc60000000f00 */
[----:B------:R-:W-:Y:S02]  /*0490*/  IMAD.IADD R3, R3, 0x1, R12 ;  /* 0x0000000103037824 */ /* 0x000fe400078e020c */
[----:B0-----:R-:W-:-:S04]  /*04a0*/  IMAD.WIDE.U32 R8, R5, 0x4000, R6 ;  /* 0x0000400005087825 */ /* 0x001fc800078e0006 */
[----:B------:R-:W-:Y:S01]  /*04b0*/  IMAD.WIDE.U32 R10, R4, 0x100, R8 ;  /* 0x00000100040a7825 */ /* 0x000fe200078e0008 */
[----:B------:R-:W-:Y:S06]  /*04c0*/  @!P2 BRA `(.L_x_6) ;  /* 0x000000000014a947 */ /* 0x000fec0003800000 */
[----:B------:R-:W-:-:S05]  /*04d0*/  IMAD.WIDE.U32 R14, R17, 0x4, R10 ;  /* 0x00000004110e7825 */ /* 0x000fca00078e000a */
[----:B------:R0:W5:Y:S01]  /*04e0*/  LDG.E R16, desc[UR4][R14.64] ;  /* 0x000000040e107981 */ /* 0x000162000c1e1900 */
[----:B------:R-:W-:Y:S05]  /*04f0*/  @!P3 BREAK.RELIABLE B0 ;  /* 0x000000000000b942 */ /* 0x000fea0003800100 */
[----:B------:R-:W-:Y:S01]  /*0500*/  HFMA2 R17, -RZ, RZ, 0, 0 ;  /* 0x00000000ff117431 */ /* 0x000fe200000001ff */
[----:B------:R-:W-:Y:S06]  /*0510*/  @!P3 BRA `(.L_x_7) ;  /* 0x000000000010b947 */ /* 0x000fec0003800000 */
.L_x_6:
[----:B------:R-:W-:Y:S05]  /*0520*/  BSYNC.RELIABLE B0 ;  /* 0x0000000000007941 */ /* 0x000fea0003800100 */
.L_x_5:
[----:B0-----:R-:W-:-:S04]  /*0530*/  VIADD R15, R2, 0x1 ;  /* 0x00000001020f7836 */ /* 0x001fc80000000000 */
[----:B------:R-:W-:-:S05]  /*0540*/  IMAD.WIDE.U32 R14, R15, 0x4, R10 ;  /* 0x000000040f0e7825 */ /* 0x000fca00078e000a */
[----:B------:R1:W5:Y:S02]  /*0550*/  LDG.E R17, desc[UR4][R14.64] ;  /* 0x000000040e117981 */ /* 0x000364000c1e1900 */
.L_x_7:
[----:B------:R-:W-:Y:S05]  /*0560*/  BSYNC.RECONVERGENT B1 ;  /* 0x0000000000017941 */ /* 0x000fea0003800200 */
.L_x_4:
[----:B------:R-:W-:Y:S01]  /*0570*/  ISETP.NE.AND P1, PT, R4, RZ, PT ;  /* 0x000000ff0400720c */ /* 0x000fe20003f25270 */
[----:B-----5:R-:W-:Y:S01]  /*0580*/  FADD R17, R17, R16 ;  /* 0x0000001011117221 */ /* 0x020fe20000000000 */
[----:B------:R-:W-:Y:S04]  /*0590*/  BSSY.RECONVERGENT B2, `(.L_x_8) ;  /* 0x000000e000027945 */ /* 0x000fe80003800200 */
[----:B------:R-:W-:Y:S01]  /*05a0*/  BSSY.RELIABLE B1, `(.L_x_9) ;  /* 0x000000b000017945 */ /* 0x000fe20003800100 */
[----:B------:R-:W-:-:S06]  /*05b0*/  IMAD.WIDE.U32 R10, R2, 0x4, R10 ;  /* 0x00000004020a7825 */ /* 0x000fcc00078e000a */
[----:B------:R-:W-:Y:S01]  /*05c0*/  @!P1 FADD R12, RZ, R17 ;  /* 0x00000011ff0c9221 */ /* 0x000fe20000000000 */
[----:B------:R-:W-:Y:S06]  /*05d0*/  @!P1 BRA `(.L_x_10) ;  /* 0x00000000001c9947 */ /* 0x000fec0003800000 */
[----:B------:R-:W-:-:S04]  /*05e0*/  IMAD.WIDE.U32 R8, R13, 0x100, R8 ;  /* 0x000001000d087825 */ /* 0x000fc800078e0008 */
[----:B------:R-:W-:-:S06]  /*05f0*/  IMAD.WIDE.U32 R8, R2, 0x4, R8 ;  /* 0x0000000402087825 */ /* 0x000fcc00078e0008 */
[----:B------:R-:W2:Y:S01]  /*0600*/  LDG.E R8, desc[UR4][R8.64] ;  /* 0x0000000408087981 */ /* 0x000ea2000c1e1900 */
[----:B------:R-:W-:Y:S05]  /*0610*/  @!P0 BREAK.RELIABLE B1 ;  /* 0x0000000000018942 */ /* 0x000fea0003800100 */
[----:B------:R-:W-:Y:S01]  /*0620*/  MOV R13, RZ ;  /* 0x000000ff000d7202 */ /* 0x000fe20000000f00 */
[----:B--2---:R-:W-:Y:S01]  /*0630*/  FADD R12, R17, R8 ;  /* 0x00000008110c7221 */ /* 0x004fe20000000000 */
[----:B------:R-:W-:Y:S06]  /*0640*/  @!P0 BRA `(.L_x_11) ;  /* 0x0000000000088947 */ /* 0x000fec0003800000 */
.L_x_10:
[----:B------:R-:W-:Y:S05]  /*0650*/  BSYNC.RELIABLE B1 ;  /* 0x0000000000017941 */ /* 0x000fea0003800100 */
.L_x_9:
[----:B------:R2:W5:Y:S02]  /*0660*/  LDG.E R13, desc[UR4][R10.64+0x100] ;  /* 0x000100040a0d7981 */ /* 0x000564000c1e1900 */
.L_x_11:
[----:B------:R-:W-:Y:S05]  /*0670*/  BSYNC.RECONVERGENT B2 ;  /* 0x0000000000027941 */ /* 0x000fea0003800200 */
.L_x_8:
[----:B------:R-:W-:Y:S01]  /*0680*/  ISETP.NE.AND P0, PT, R5, RZ, PT ;  /* 0x000000ff0500720c */ /* 0x000fe20003f05270 */
[----:B-----5:R-:W-:Y:S01]  /*0690*/  FADD R13, R13, R12 ;  /* 0x0000000c0d0d7221 */ /* 0x020fe20000000000 */
[----:B------:R-:W-:Y:S04]  /*06a0*/  BSSY.RECONVERGENT B2, `(.L_x_12) ;  /* 0x000000f000027945 */ /* 0x000fe80003800200 */
[----:B------:R-:W-:Y:S07]  /*06b0*/  BSSY.RELIABLE B3, `(.L_x_13) ;  /* 0x000000c000037945 */ /* 0x000fee0003800100 */
[----:B------:R-:W-:Y:S01]  /*06c0*/  @!P0 FADD R8, RZ, R13 ;  /* 0x0000000dff088221 */ /* 0x000fe20000000000 */
[----:B------:R-:W-:Y:S06]  /*06d0*/  @!P0 BRA `(.L_x_14) ;  /* 0x0000000000248947 */ /* 0x000fec0003800000 */
[----:B------:R-:W-:-:S04]  /*06e0*/  IMAD.WIDE.U32 R6, R0, 0x4000, R6 ;  /* 0x0000400000067825 */ /* 0x000fc800078e0006 */
[----:B------:R-:W-:-:S04]  /*06f0*/  IMAD.WIDE.U32 R6, R4, 0x100, R6 ;  /* 0x0000010004067825 */ /* 0x000fc800078e0006 */
[----:B------:R-:W-:-:S06]  /*0700*/  IMAD.WIDE.U32 R6, R2, 0x4, R6 ;  /* 0x0000000402067825 */ /* 0x000fcc00078e0006 */
[----:B------:R-:W3:Y:S01]  /*0710*/  LDG.E R6, desc[UR4][R6.64] ;  /* 0x0000000406067981 */ /* 0x000ee2000c1e1900 */
[----:B------:R-:W-:Y:S01]  /*0720*/  ISETP.NE.AND P0, PT, R5, 0x3f, PT ;  /* 0x0000003f0500780c */ /* 0x000fe20003f05270 */
[----:B------:R-:W-:-:S12]  /*0730*/  IMAD.MOV.U32 R9, RZ, RZ, RZ ;  /* 0x000000ffff097224 */ /* 0x000fd800078e00ff */
[----:B------:R-:W-:Y:S05]  /*0740*/  @!P0 BREAK.RELIABLE B3 ;  /* 0x0000000000038942 */ /* 0x000fea0003800100 */
[----:B---3--:R-:W-:Y:S01]  /*0750*/  FADD R8, R13, R6 ;  /* 0x000000060d087221 */ /* 0x008fe20000000000 */
[----:B------:R-:W-:Y:S06]  /*0760*/  @!P0 BRA `(.L_x_15) ;  /* 0x0000000000088947 */ /* 0x000fec0003800000 */
.L_x_14:
[----:B------:R-:W-:Y:S05]  /*0770*/  BSYNC.RELIABLE B3 ;  /* 0x0000000000037941 */ /* 0x000fea0003800100 */
.L_x_13:
[----:B------:R3:W5:Y:S02]  /*0780*/  LDG.E R9, desc[UR4][R10.64+0x4000] ;  /* 0x004000040a097981 */ /* 0x000764000c1e1900 */
.L_x_15:
[----:B------:R-:W-:Y:S05]  /*0790*/  BSYNC.RECONVERGENT B2 ;  /* 0x0000000000027941 */ /* 0x000fea0003800200 */
.L_x_12:
[----:B------:R-:W-:Y:S01]  /*07a0*/  ISETP.NE.AND P0, PT, R5, 0x3f, PT ;  /* 0x0000003f0500780c */ /* 0x000fe20003f05270 */
[----:B------:R-:W-:Y:S01]  /*07b0*/  BSSY.RECONVERGENT B2, `(.L_x_16) ;  /* 0x0000011000027945 */ /* 0x000fe20003800200 */
[----:B------:R-:W-:Y:S02]  /*07c0*/  IADD3 R0, PT, PT, R3, -0x1, RZ ;  /* 0xffffffff03007810 */ /* 0x000fe40007ffe0ff */
[----:B------:R-:W-:-:S13]  /*07d0*/  ISETP.EQ.OR P0, PT, R5, RZ, !P0 ;  /* 0x000000ff0500720c */ /* 0x000fda0004702670 */
[----:B------:R-:W-:-:S05]  /*07e0*/  @!P0 IMAD.MOV R0, RZ, RZ, R3 ;  /* 0x000000ffff008224 */ /* 0x000fca00078e0203 */
[----:B--23--:R-:W-:Y:S01]  /*07f0*/  I2FP.F32.U32 R11, R0 ;  /* 0x00000000000b7245 */ /* 0x00cfe20000201000 */
[----:B-----5:R-:W-:-:S03]  /*0800*/  FADD R0, R9, R8 ;  /* 0x0000000809007221 */ /* 0x020fc60000000000 */
[----:B------:R-:W2:Y:S08]  /*0810*/  MUFU.RCP R3, R11 ;  /* 0x0000000b00037308 */ /* 0x000eb00000001000 */
[----:B------:R-:W3:Y:S01]  /*0820*/  FCHK P0, R0, R11 ;  /* 0x0000000b00007302 */ /* 0x000ee20000000000 */
[----:B--2---:R-:W-:-:S04]  /*0830*/  FFMA R6, -R11, R3, 1 ;  /* 0x3f8000000b067423 */ /* 0x004fc80000000103 */
[----:B------:R-:W-:-:S04]  /*0840*/  FFMA R3, R3, R6, R3 ;  /* 0x0000000603037223 */ /* 0x000fc80000000003 */
[----:B------:R-:W-:-:S04]  /*0850*/  FFMA R6, R0, R3, RZ ;  /* 0x0000000300067223 */ /* 0x000fc800000000ff */
[----:B------:R-:W-:-:S04]  /*0860*/  FFMA R7, -R11, R6, R0 ;  /* 0x000000060b077223 */ /* 0x000fc80000000100 */
[----:B------:R-:W-:Y:S01]  /*0870*/  FFMA R3, R3, R7, R6 ;  /* 0x0000000703037223 */ /* 0x000fe20000000006 */
[----:B---3--:R-:W-:Y:S06]  /*0880*/  @!P0 BRA `(.L_x_17) ;  /* 0x00000000000c8947 */ /* 0x008fec0003800000 */
[----:B------:R-:W-:Y:S02]  /*0890*/  MOV R3, R11 ;  /* 0x0000000b00037202 */ /* 0x000fe40000000f00 */
[----:B------:R-:W-:-:S07]  /*08a0*/  MOV R6, 0x8c0 ;  /* 0x000008c000067802 */ /* 0x000fce0000000f00 */
[----:B01----:R-:W-:Y:S05]  /*08b0*/  CALL.REL.NOINC `($__internal_0_$__cuda_sm3x_div_rn_noftz_f32_slowpath) ;  /* 0x00000000001c7944 */ /* 0x003fea0003c00000 */
.L_x_17:
[----:B------:R-:W-:Y:S05]  /*08c0*/  BSYNC.RECONVERGENT B2 ;  /* 0x0000000000027941 */ /* 0x000fea0003800200 */
.L_x_16:
[----:B------:R-:W2:Y:S02]  /*08d0*/  LDC.64 R6, c[0x0][0x380] ;  /* 0x0000e000ff067b82 */ /* 0x000ea40000000a00 */
[----:B--2---:R-:W-:-:S04]  /*08e0*/  IMAD.WIDE.U32 R6, R5, 0x4000, R6 ;  /* 0x0000400005067825 */ /* 0x004fc800078e0006 */
[----:B------:R-:W-:-:S04]  /*08f0*/  IMAD.WIDE.U32 R6, R4, 0x100, R6 ;  /* 0x0000010004067825 */ /* 0x000fc800078e0006 */
[----:B------:R-:W-:-:S05]  /*0900*/  IMAD.WIDE.U32 R6, R2, 0x4, R6 ;  /* 0x0000000402067825 */ /* 0x000fca00078e0006 */
[----:B------:R-:W-:Y:S01]  /*0910*/  STG.E desc[UR4][R6.64], R3 ;  /* 0x0000000306007986 */ /* 0x000fe2000c101904 */
[----:B------:R-:W-:Y:S05]  /*0920*/  EXIT ;  /* 0x000000000000794d */ /* 0x000fea0003800000 */
        .weak           $__internal_0_$__cuda_sm3x_div_rn_noftz_f32_slowpath
        .type           $__internal_0_$__cuda_sm3x_div_rn_noftz_f32_slowpath,@function
        .size           $__internal_0_$__cuda_sm3x_div_rn_noftz_f32_slowpath,(.L_x_30 - $__internal_0_$__cuda_sm3x_div_rn_noftz_f32_slowpath)
$__internal_0_$__cuda_sm3x_div_rn_noftz_f32_slowpath:
[----:B------:R-:W-:Y:S01]  /*0930*/  SHF.R.U32.HI R8, RZ, 0x17, R3 ;  /* 0x00000017ff087819 */ /* 0x000fe20000011603 */
[----:B------:R-:W-:Y:S01]  /*0940*/  BSSY.RECONVERGENT B4, `(.L_x_18) ;  /* 0x0000062000047945 */ /* 0x000fe20003800200 */
[----:B------:R-:W-:Y:S02]  /*0950*/  SHF.R.U32.HI R7, RZ, 0x17, R0 ;  /* 0x00000017ff077819 */ /* 0x000fe40000011600 */
[----:B------:R-:W-:Y:S02]  /*0960*/  LOP3.LUT R12, R8, 0xff, RZ, 0xc0, !PT ;  /* 0x000000ff080c7812 */ /* 0x000fe400078ec0ff */
[----:B------:R-:W-:-:S03]  /*0970*/  LOP3.LUT R10, R7, 0xff, RZ, 0xc0, !PT ;  /* 0x000000ff070a7812 */ /* 0x000fc600078ec0ff */
[----:B------:R-:W-:Y:S01]  /*0980*/  VIADD R9, R12, 0xffffffff ;  /* 0xffffffff0c097836 */ /* 0x000fe20000000000 */
[----:B------:R-:W-:-:S04]  /*0990*/  IADD3 R8, PT, PT, R10, -0x1, RZ ;  /* 0xffffffff0a087810 */ /* 0x000fc80007ffe0ff */
[----:B------:R-:W-:-:S04]  /*09a0*/  ISETP.GT.U32.AND P0, PT, R9, 0xfd, PT ;  /* 0x000000fd0900780c */ /* 0x000fc80003f04070 */
[----:B------:R-:W-:-:S13]  /*09b0*/  ISETP.GT.U32.OR P0, PT, R8, 0xfd, P0 ;  /* 0x000000fd0800780c */ /* 0x000fda0000704470 */
[----:B------:R-:W-:Y:S01]  /*09c0*/  @!P0 IMAD.MOV.U32 R7, RZ, RZ, RZ ;  /* 0x000000ffff078224 */ /* 0x000fe200078e00ff */
[----:B------:R-:W-:Y:S06]  /*09d0*/  @!P0 BRA `(.L_x_19) ;  /* 0x00000000005c8947 */ /* 0x000fec0003800000 */
[----:B------:R-:W-:Y:S02]  /*09e0*/  FSETP.GTU.FTZ.AND P0, PT, |R0|, +INF , PT ;  /* 0x7f8000000000780b */ /* 0x000fe40003f1c200 */
[----:B------:R-:W-:-:S04]  /*09f0*/  FSETP.GTU.FTZ.AND P1, PT, |R3|, +INF , PT ;  /* 0x7f8000000300780b */ /* 0x000fc80003f3c200 */
[----:B------:R-:W-:-:S13]  /*0a00*/  PLOP3.LUT P0, PT, P0, P1, PT, 0xf8, 0x8f ;  /* 0x00000000008f781c */ /* 0x000fda0000703f70 */
[----:B------:R-:W-:Y:S05]  /*0a10*/  @P0 BRA `(.L_x_20) ;  /* 0x00000004004c0947 */ /* 0x000fea0003800000 */
[----:B------:R-:W-:-:S13]  /*0a20*/  LOP3.LUT P0, RZ, R3, 0x7fffffff, R0, 0xc8, !PT ;  /* 0x7fffffff03ff7812 */ /* 0x000fda000780c800 */
[----:B------:R-:W-:Y:S05]  /*0a30*/  @!P0 BRA `(.L_x_21) ;  /* 0x00000004003c8947 */ /* 0x000fea0003800000 */
[C---:B------:R-:W-:Y:S02]  /*0a40*/  FSETP.NEU.FTZ.AND P1, PT, |R0|.reuse, +INF , PT ;  /* 0x7f8000000000780b */ /* 0x040fe40003f3d200 */
[----:B------:R-:W-:Y:S02]  /*0a50*/  FSETP.NEU.FTZ.AND P2, PT, |R3|, +INF , PT ;  /* 0x7f8000000300780b */ /* 0x000fe40003f5d200 */
[----:B------:R-:W-:-:S11]  /*0a60*/  FSETP.NEU.FTZ.AND P0, PT, |R0|, +INF , PT ;  /* 0x7f8000000000780b */ /* 0x000fd60003f1d200 */
[----:B------:R-:W-:Y:S05]  /*0a70*/  @!P2 BRA !P1, `(.L_x_21) ;  /* 0x00000004002ca947 */ /* 0x000fea0004800000 */
[----:B------:R-:W-:-:S04]  /*0a80*/  LOP3.LUT P1, RZ, R0, 0x7fffffff, RZ, 0xc0, !PT ;  /* 0x7fffffff00ff7812 */ /* 0x000fc8000782c0ff */
[----:B------:R-:W-:-:S13]  /*0a90*/  PLOP3.LUT P1, PT, P2, P1, PT, 0x2f, 0xf2 ;  /* 0x0000000000f2781c */ /* 0x000fda0001722577 */
[----:B------:R-:W-:Y:S05]  /*0aa0*/  @P1 BRA `(.L_x_22) ;  /* 0x0000000400181947 */ /* 0x000fea0003800000 */
[----:B------:R-:W-:-:S04]  /*0ab0*/  LOP3.LUT P1, RZ, R3, 0x7fffffff, RZ, 0xc0, !PT ;  /* 0x7fffffff03ff7812 */ /* 0x000fc8000782c0ff */
[----:B------:R-:W-:-:S13]  /*0ac0*/  PLOP3.LUT P0, PT, P0, P1, PT, 0x2f, 0xf2 ;  /* 0x0000000000f2781c */ /* 0x000fda0000702577 */
[----:B------:R-:W-:Y:S05]  /*0ad0*/  @P0 BRA `(.L_x_23) ;  /* 0x0000000400000947 */ /* 0x000fea0003800000 */
[----:B------:R-:W-:Y:S02]  /*0ae0*/  ISETP.GE.AND P0, PT, R8, RZ, PT ;  /* 0x000000ff0800720c */ /* 0x000fe40003f06270 */
[----:B------:R-:W-:-:S11]  /*0af0*/  ISETP.GE.AND P1, PT, R9, RZ, PT ;  /* 0x000000ff0900720c */ /* 0x000fd60003f26270 */
[----:B------:R-:W-:Y:S01]  /*0b00*/  @P0 MOV R7, RZ ;  /* 0x000000ff00070202 */ /* 0x000fe20000000f00 */
[----:B------:R-:W-:Y:S02]  /*0b10*/  @!P0 IMAD.MOV.U32 R7, RZ, RZ, -0x40 ;  /* 0xffffffc0ff078424 */ /* 0x000fe400078e00ff */
[----:B------:R-:W-:Y:S01]  /*0b20*/  @!P0 FFMA R0, R0, 1.84467440737095516160e+19, RZ ;  /* 0x5f80000000008823 */ /* 0x000fe200000000ff */
[----:B------:R-:W-:Y:S02]  /*0b30*/  @!P1 FFMA R3, R3, 1.84467440737095516160e+19, RZ ;  /* 0x5f80000003039823 */ /* 0x000fe400000000ff */
[----:B------:R-:W-:-:S07]  /*0b40*/  @!P1 IADD3 R7, PT, PT, R7, 0x40, RZ ;  /* 0x0000004007079810 */ /* 0x000fce0007ffe0ff */
.L_x_19:
[----:B------:R-:W-:Y:S01]  /*0b50*/  LEA R8, R12, 0xc0800000, 0x17 ;  /* 0xc08000000c087811 */ /* 0x000fe200078eb8ff */
[----:B------:R-:W-:Y:S04]  /*0b60*/  BSSY.RECONVERGENT B5, `(.L_x_24) ;  /* 0x0000036000057945 */ /* 0x000fe80003800200 */
[----:B------:R-:W-:Y:S01]  /*0b70*/  IMAD.IADD R8, R3, 0x1, -R8 ;  /* 0x0000000103087824 */ /* 0x000fe200078e0a08 */
[----:B------:R-:W-:-:S03]  /*0b80*/  IADD3 R3, PT, PT, R10, -0x7f, RZ ;  /* 0xffffff810a037810 */ /* 0x000fc60007ffe0ff */
[----:B------:R0:W1:Y:S01]  /*0b90*/  MUFU.RCP R9, R8 ;  /* 0x0000000800097308 */ /* 0x0000620000001000 */
[----:B------:R-:W-:Y:S01]  /*0ba0*/  FADD.FTZ R11, -R8, -RZ ;  /* 0x800000ff080b7221 */ /* 0x000fe20000010100 */
[C---:B------:R-:W-:Y:S01]  /*0bb0*/  IMAD R0, R3.reuse, -0x800000, R0 ;  /* 0xff80000003007824 */ /* 0x040fe200078e0200 */
[----:B0-----:R-:W-:-:S05]  /*0bc0*/  IADD3 R8, PT, PT, R3, 0x7f, -R12 ;  /* 0x0000007f03087810 */ /* 0x001fca0007ffe80c */
[----:B------:R-:W-:Y:S02]  /*0bd0*/  IMAD.IADD R8, R8, 0x1, R7 ;  /* 0x0000000108087824 */ /* 0x000fe400078e0207 */
[----:B-1----:R-:W-:-:S04]  /*0be0*/  FFMA R10, R9, R11, 1 ;  /* 0x3f800000090a7423 */ /* 0x002fc8000000000b */
[----:B------:R-:W-:-:S04]  /*0bf0*/  FFMA R14, R9, R10, R9 ;  /* 0x0000000a090e7223 */ /* 0x000fc80000000009 */
[----:B------:R-:W-:-:S04]  /*0c00*/  FFMA R9, R0, R14, RZ ;  /* 0x0000000e00097223 */ /* 0x000fc800000000ff */
[----:B------:R-:W-:-:S04]  /*0c10*/  FFMA R10, R11, R9, R0 ;  /* 0x000000090b0a7223 */ /* 0x000fc80000000000 */
[----:B------:R-:W-:-:S04]  /*0c20*/  FFMA R9, R14, R10, R9 ;  /* 0x0000000a0e097223 */ /* 0x000fc80000000009 */
[----:B------:R-:W-:-:S04]  /*0c30*/  FFMA R10, R11, R9, R0 ;  /* 0x000000090b0a7223 */ /* 0x000fc80000000000 */
[----:B------:R-:W-:-:S05]  /*0c40*/  FFMA R0, R14, R10, R9 ;  /* 0x0000000a0e007223 */ /* 0x000fca0000000009 */
[----:B------:R-:W-:-:S04]  /*0c50*/  SHF.R.U32.HI R3, RZ, 0x17, R0 ;  /* 0x00000017ff037819 */ /* 0x000fc80000011600 */
[----:B------:R-:W-:-:S04]  /*0c60*/  LOP3.LUT R3, R3, 0xff, RZ, 0xc0, !PT ;  /* 0x000000ff03037812 */ /* 0x000fc800078ec0ff */
[----:B------:R-:W-:-:S05]  /*0c70*/  IADD3 R11, PT, PT, R3, R8, RZ ;  /* 0x00000008030b7210 */ /* 0x000fca0007ffe0ff */
[----:B------:R-:W-:-:S05]  /*0c80*/  VIADD R3, R11, 0xffffffff ;  /* 0xffffffff0b037836 */ /* 0x000fca0000000000 */
[----:B------:R-:W-:-:S13]  /*0c90*/  ISETP.GE.U32.AND P0, PT, R3, 0xfe, PT ;  /* 0x000000fe0300780c */ /* 0x000fda0003f06070 */
[----:B------:R-:W-:Y:S05]  /*0ca0*/  @!P0 BRA `(.L_x_25) ;  /* 0x0000000000808947 */ /* 0x000fea0003800000 */
[----:B------:R-:W-:-:S13]  /*0cb0*/  ISETP.GT.AND P0, PT, R11, 0xfe, PT ;  /* 0x000000fe0b00780c */ /* 0x000fda0003f04270 */
[----:B------:R-:W-:Y:S05]  /*0cc0*/  @P0 BRA `(.L_x_26) ;  /* 0x00000000006c0947 */ /* 0x000fea0003800000 */
[----:B------:R-:W-:-:S13]  /*0cd0*/  ISETP.GE.AND P0, PT, R11, 0x1, PT ;  /* 0x000000010b00780c */ /* 0x000fda0003f06270 */
[----:B------:R-:W-:Y:S05]  /*0ce0*/  @P0 BRA `(.L_x_27) ;  /* 0x0000000000740947 */ /* 0x000fea0003800000 */
[----:B------:R-:W-:Y:S02]  /*0cf0*/  ISETP.GE.AND P0, PT, R11, -0x18, PT ;  /* 0xffffffe80b00780c */ /* 0x000fe40003f06270 */
[----:B------:R-:W-:-:S11]  /*0d00*/  LOP3.LUT R0, R0, 0x80000000, RZ, 0xc0, !PT ;  /* 0x8000000000007812 */ /* 0x000fd600078ec0ff */
[----:B------:R-:W-:Y:S05]  /*0d10*/  @!P0 BRA `(.L_x_27) ;  /* 0x0000000000688947 */ /* 0x000fea0003800000 */
[CCC-:B------:R-:W-:Y:S01]  /*0d20*/  FFMA.RZ R3, R14.reuse, R10.reuse, R9.reuse ;  /* 0x0000000a0e037223 */ /* 0x1c0fe2000000c009 */
[CCC-:B------:R-:W-:Y:S01]  /*0d30*/  FFMA.RM R8, R14.reuse, R10.reuse, R9.reuse ;  /* 0x0000000a0e087223 */ /* 0x1c0fe20000004009 */
[C---:B------:R-:W-:Y:S02]  /*0d40*/  ISETP.NE.AND P2, PT, R11.reuse, RZ, PT ;  /* 0x000000ff0b00720c */ /* 0x040fe40003f45270 */
[----:B------:R-:W-:Y:S02]  /*0d50*/  ISETP.NE.AND P1, PT, R11, RZ, PT ;  /* 0x000000ff0b00720c */ /* 0x000fe40003f25270 */
[----:B------:R-:W-:Y:S01]  /*0d60*/  LOP3.LUT R7, R3, 0x7fffff, RZ, 0xc0, !PT ;  /* 0x007fffff03077812 */ /* 0x000fe200078ec0ff */
[----:B------:R-:W-:Y:S01]  /*0d70*/  FFMA.RP R3, R14, R10, R9 ;  /* 0x0000000a0e037223 */ /* 0x000fe20000008009 */
[----:B------:R-:W-:Y:S01]  /*0d80*/  IADD3 R10, PT, PT, R11, 0x20, RZ ;  /* 0x000000200b0a7810 */ /* 0x000fe20007ffe0ff */
[----:B------:R-:W-:Y:S01]  /*0d90*/  IMAD.MOV R9, RZ, RZ, -R11 ;  /* 0x000000ffff097224 */ /* 0x000fe200078e0a0b */
[----:B------:R-:W-:-:S02]  /*0da0*/  LOP3.LUT R7, R7, 0x800000, RZ, 0xfc, !PT ;  /* 0x0080000007077812 */ /* 0x000fc400078efcff */
[----:B------:R-:W-:Y:S02]  /*0db0*/  FSETP.NEU.FTZ.AND P0, PT, R3, R8, PT ;  /* 0x000000080300720b */ /* 0x000fe40003f1d000 */
[----:B------:R-:W-:Y:S02]  /*0dc0*/  SHF.L.U32 R10, R7, R10, RZ ;  /* 0x0000000a070a7219 */ /* 0x000fe400000006ff */
[----:B------:R-:W-:Y:S02]  /*0dd0*/  SEL R8, R9, RZ, P2 ;  /* 0x000000ff09087207 */ /* 0x000fe40001000000 */
[----:B------:R-:W-:Y:S02]  /*0de0*/  ISETP.NE.AND P1, PT, R10, RZ, P1 ;  /* 0x000000ff0a00720c */ /* 0x000fe40000f25270 */
[----:B------:R-:W-:Y:S02]  /*0df0*/  SHF.R.U32.HI R8, RZ, R8, R7 ;  /* 0x00000008ff087219 */ /* 0x000fe40000011607 */
[----:B------:R-:W-:-:S02]  /*0e00*/  PLOP3.LUT P0, PT, P0, P1, PT, 0xf8, 0x8f ;  /* 0x00000000008f781c */ /* 0x000fc40000703f70 */
[----:B------:R-:W-:Y:S02]  /*0e10*/  SHF.R.U32.HI R10, RZ, 0x1, R8 ;  /* 0x00000001ff0a7819 */ /* 0x000fe40000011608 */
[----:B------:R-:W-:-:S04]  /*0e20*/  SEL R3, RZ, 0x1, !P0 ;  /* 0x00000001ff037807 */ /* 0x000fc80004000000 */
[----:B------:R-:W-:-:S04]  /*0e30*/  LOP3.LUT R3, R3, 0x1, R10, 0xf8, !PT ;  /* 0x0000000103037812 */ /* 0x000fc800078ef80a */
[----:B------:R-:W-:-:S04]  /*0e40*/  LOP3.LUT R3, R3, R8, RZ, 0xc0, !PT ;  /* 0x0000000803037212 */ /* 0x000fc800078ec0ff */
[----:B------:R-:W-:-:S04]  /*0e50*/  IADD3 R3, PT, PT, R10, R3, RZ ;  /* 0x000000030a037210 */ /* 0x000fc80007ffe0ff */
[----:B------:R-:W-:Y:S01]  /*0e60*/  LOP3.LUT R0, R3, R0, RZ, 0xfc, !PT ;  /* 0x0000000003007212 */ /* 0x000fe200078efcff */
[----:B------:R-:W-:Y:S06]  /*0e70*/  BRA `(.L_x_27) ;  /* 0x0000000000107947 */ /* 0x000fec0003800000 */
.L_x_26:
[----:B------:R-:W-:-:S04]  /*0e80*/  LOP3.LUT R0, R0, 0x80000000, RZ, 0xc0, !PT ;  /* 0x8000000000007812 */ /* 0x000fc800078ec0ff */
[----:B------:R-:W-:Y:S01]  /*0e90*/  LOP3.LUT R0, R0, 0x7f800000, RZ, 0xfc, !PT ;  /* 0x7f80000000007812 */ /* 0x000fe200078efcff */
[----:B------:R-:W-:Y:S06]  /*0ea0*/  BRA `(.L_x_27) ;  /* 0x0000000000047947 */ /* 0x000fec0003800000 */
.L_x_25:
[----:B------:R-:W-:-:S07]  /*0eb0*/  IMAD R0, R8, 0x800000, R0 ;  /* 0x0080000008007824 */ /* 0x000fce00078e0200 */
.L_x_27:
[----:B------:R-:W-:Y:S05]  /*0ec0*/  BSYNC.RECONVERGENT B5 ;  /* 0x0000000000057941 */ /* 0x000fea0003800200 */
.L_x_24:
[----:B------:R-:W-:Y:S05]  /*0ed0*/  BRA `(.L_x_28) ;  /* 0x0000000000207947 */ /* 0x000fea0003800000 */
.L_x_23:
[----:B------:R-:W-:-:S04]  /*0ee0*/  LOP3.LUT R0, R3, 0x80000000, R0, 0x48, !PT ;  /* 0x8000000003007812 */ /* 0x000fc800078e4800 */
[----:B------:R-:W-:Y:S01]  /*0ef0*/  LOP3.LUT R0, R0, 0x7f800000, RZ, 0xfc, !PT ;  /* 0x7f80000000007812 */ /* 0x000fe200078efcff */
[----:B------:R-:W-:Y:S06]  /*0f00*/  BRA `(.L_x_28) ;  /* 0x0000000000147947 */ /* 0x000fec0003800000 */
.L_x_22:
[----:B------:R-:W-:Y:S01]  /*0f10*/  LOP3.LUT R0, R3, 0x80000000, R0, 0x48, !PT ;  /* 0x8000000003007812 */ /* 0x000fe200078e4800 */
[----:B------:R-:W-:Y:S06]  /*0f20*/  BRA `(.L_x_28) ;  /* 0x00000000000c7947 */ /* 0x000fec0003800000 */
.L_x_21:
[----:B------:R-:W0:Y:S01]  /*0f30*/  MUFU.RSQ R0, -QNAN ;  /* 0xffc0000000007908 */ /* 0x000e220000001400 */
[----:B------:R-:W-:Y:S05]  /*0f40*/  BRA `(.L_x_28) ;  /* 0x0000000000047947 */ /* 0x000fea0003800000 */
.L_x_20:
[----:B------:R-:W-:-:S07]  /*0f50*/  FADD.FTZ R0, R0, R3 ;  /* 0x0000000300007221 */ /* 0x000fce0000010000 */
.L_x_28:
[----:B------:R-:W-:Y:S05]  /*0f60*/  BSYNC.RECONVERGENT B4 ;  /* 0x0000000000047941 */ /* 0x000fea0003800200 */
.L_x_18:
[----:B------:R-:W-:Y:S01]  /*0f70*/  IMAD.MOV.U32 R7, RZ, RZ, 0x0 ;  /* 0x00000000ff077424 */ /* 0x000fe200078e00ff */
[----:B0-----:R-:W-:-:S03]  /*0f80*/  MOV R3, R0 ;  /* 0x0000000000037202 */ /* 0x001fc60000000f00 */
[----:B------:R-:W-:Y:S05]  /*0f90*/  RET.REL.NODEC R6 `(_Z9diffusionPA64_A64_fS1_) ;  /* 0xfffffff006187950 */ /* 0x000fea0003c3ffff */
.L_x_29:
        /* <DEDUP_REMOVED lines=14> */
.L_x_30:


//--------------------- .nv.shared.reserved.0     --------------------------
	.section	.nv.shared.reserved.0,"aw",@nobits
	.weak		__nv_reservedSMEM_offset_0_alias
	.size		__nv_reservedSMEM_offset_0_alias, 0, 64
	.other		__nv_reservedSMEM_offset_0_alias,@"STO_CUDA_RESERVED_SHARED STV_DEFAULT"
__nv_reservedSMEM_offset_0_alias:
	.zero		0
	.zero		64


//--------------------- .nv.constant0._Z6refeshPA64_A64_fS1_ --------------------------
	.section	.nv.constant0._Z6refeshPA64_A64_fS1_,"a",@progbits
	.sectionflags	@""
	.align	4
.nv.constant0._Z6refeshPA64_A64_fS1_:
	.zero		912


//--------------------- .nv.constant0._Z9diffusionPA64_A64_fS1_ --------------------------
	.section	.nv.constant0._Z9diffusionPA64_A64_fS1_,"a",@progbits
	.sectionflags	@""
	.align	4
.nv.constant0._Z9diffusionPA64_A64_fS1_:
	.zero		912


//--------------------- SYMBOLS --------------------------

	.type		.nv.reservedSmem.offset0,@object
	.size		.nv.reservedSmem.offset0,0x4
